//
// Generated by NVIDIA NVVM Compiler
//
// Compiler Build ID: CL-36424714
// Cuda compilation tools, release 13.0, V13.0.88
// Based on NVVM 20.0.0
//

.version 9.0
.target sm_100
.address_size 64

	// .globl	_Z10block_joinP5tableiS0_iS0_

.visible .entry _Z10block_joinP5tableiS0_iS0_(
	.param .u64 .ptr .align 1 _Z10block_joinP5tableiS0_iS0__param_0,
	.param .u32 _Z10block_joinP5tableiS0_iS0__param_1,
	.param .u64 .ptr .align 1 _Z10block_joinP5tableiS0_iS0__param_2,
	.param .u32 _Z10block_joinP5tableiS0_iS0__param_3,
	.param .u64 .ptr .align 1 _Z10block_joinP5tableiS0_iS0__param_4
)
{
	.reg .pred 	%p<25>;
	.reg .b32 	%r<41>;
	.reg .b64 	%rd<51>;

	ld.param.u64 	%rd13, [_Z10block_joinP5tableiS0_iS0__param_0];
	ld.param.u64 	%rd14, [_Z10block_joinP5tableiS0_iS0__param_2];
	ld.param.u32 	%r16, [_Z10block_joinP5tableiS0_iS0__param_3];
	ld.param.u64 	%rd15, [_Z10block_joinP5tableiS0_iS0__param_4];
	cvta.to.global.u64 	%rd1, %rd15;
	cvta.to.global.u64 	%rd2, %rd14;
	cvta.to.global.u64 	%rd16, %rd13;
	mov.u32 	%r1, %tid.x;
	mul.wide.u32 	%rd17, %r1, 8;
	add.s64 	%rd18, %rd16, %rd17;
	ld.global.u32 	%r2, [%rd18];
	ld.global.u32 	%r3, [%rd18+4];
	setp.lt.s32 	%p1, %r16, 1;
	@%p1 bra 	$L__BB0_41;
	mul.lo.s32 	%r4, %r1, 10;
	and.b32  	%r5, %r16, 7;
	setp.lt.u32 	%p2, %r16, 8;
	mov.b32 	%r39, 0;
	@%p2 bra 	$L__BB0_20;
	and.b32  	%r39, %r16, 2147483640;
	neg.s32 	%r37, %r39;
	add.s64 	%rd50, %rd2, 36;
	mul.wide.u32 	%rd19, %r1, 80;
	add.s64 	%rd20, %rd19, %rd1;
	add.s64 	%rd49, %rd20, 32;
$L__BB0_3:
	.pragma "nounroll";
	ld.global.u32 	%r18, [%rd50+-32];
	setp.ne.s32 	%p3, %r3, %r18;
	@%p3 bra 	$L__BB0_5;
	st.global.u32 	[%rd49+-32], %r2;
	st.global.u32 	[%rd49+-28], %r3;
$L__BB0_5:
	ld.global.u32 	%r19, [%rd50+-24];
	setp.ne.s32 	%p4, %r3, %r19;
	@%p4 bra 	$L__BB0_7;
	st.global.u32 	[%rd49+-24], %r2;
	st.global.u32 	[%rd49+-20], %r3;
$L__BB0_7:
	ld.global.u32 	%r20, [%rd50+-16];
	setp.ne.s32 	%p5, %r3, %r20;
	@%p5 bra 	$L__BB0_9;
	st.global.u32 	[%rd49+-16], %r2;
	st.global.u32 	[%rd49+-12], %r3;
$L__BB0_9:
	ld.global.u32 	%r21, [%rd50+-8];
	setp.ne.s32 	%p6, %r3, %r21;
	@%p6 bra 	$L__BB0_11;
	st.global.u32 	[%rd49+-8], %r2;
	st.global.u32 	[%rd49+-4], %r3;
$L__BB0_11:
	ld.global.u32 	%r22, [%rd50];
	setp.ne.s32 	%p7, %r3, %r22;
	@%p7 bra 	$L__BB0_13;
	st.global.u32 	[%rd49], %r2;
	st.global.u32 	[%rd49+4], %r3;
$L__BB0_13:
	ld.global.u32 	%r23, [%rd50+8];
	setp.ne.s32 	%p8, %r3, %r23;
	@%p8 bra 	$L__BB0_15;
	st.global.u32 	[%rd49+8], %r2;
	st.global.u32 	[%rd49+12], %r3;
$L__BB0_15:
	ld.global.u32 	%r24, [%rd50+16];
	setp.ne.s32 	%p9, %r3, %r24;
	@%p9 bra 	$L__BB0_17;
	st.global.u32 	[%rd49+16], %r2;
	st.global.u32 	[%rd49+20], %r3;
$L__BB0_17:
	ld.global.u32 	%r25, [%rd50+24];
	setp.ne.s32 	%p10, %r3, %r25;
	@%p10 bra 	$L__BB0_19;
	st.global.u32 	[%rd49+24], %r2;
	st.global.u32 	[%rd49+28], %r3;
$L__BB0_19:
	add.s32 	%r37, %r37, 8;
	add.s64 	%rd50, %rd50, 64;
	add.s64 	%rd49, %rd49, 64;
	setp.ne.s32 	%p11, %r37, 0;
	@%p11 bra 	$L__BB0_3;
$L__BB0_20:
	setp.eq.s32 	%p12, %r5, 0;
	@%p12 bra 	$L__BB0_41;
	and.b32  	%r11, %r16, 3;
	setp.lt.u32 	%p13, %r5, 4;
	@%p13 bra 	$L__BB0_31;
	cvt.u64.u32 	%rd9, %r39;
	mul.wide.u32 	%rd21, %r39, 8;
	add.s64 	%rd22, %rd2, %rd21;
	add.s64 	%rd10, %rd22, 4;
	ld.global.u32 	%r26, [%rd22+4];
	setp.ne.s32 	%p14, %r3, %r26;
	@%p14 bra 	$L__BB0_24;
	add.s32 	%r27, %r39, %r4;
	mul.wide.u32 	%rd23, %r27, 8;
	add.s64 	%rd24, %rd1, %rd23;
	st.global.u32 	[%rd24], %r2;
	st.global.u32 	[%rd24+4], %r3;
$L__BB0_24:
	ld.global.u32 	%r28, [%rd10+8];
	setp.ne.s32 	%p15, %r3, %r28;
	@%p15 bra 	$L__BB0_26;
	cvt.u64.u32 	%rd25, %r4;
	add.s64 	%rd26, %rd9, %rd25;
	shl.b64 	%rd27, %rd26, 3;
	add.s64 	%rd28, %rd1, %rd27;
	st.global.u32 	[%rd28+8], %r2;
	st.global.u32 	[%rd28+12], %r3;
$L__BB0_26:
	ld.global.u32 	%r29, [%rd10+16];
	setp.ne.s32 	%p16, %r3, %r29;
	@%p16 bra 	$L__BB0_28;
	cvt.u64.u32 	%rd29, %r4;
	add.s64 	%rd30, %rd9, %rd29;
	shl.b64 	%rd31, %rd30, 3;
	add.s64 	%rd32, %rd1, %rd31;
	st.global.u32 	[%rd32+16], %r2;
	st.global.u32 	[%rd32+20], %r3;
$L__BB0_28:
	ld.global.u32 	%r30, [%rd10+24];
	setp.ne.s32 	%p17, %r3, %r30;
	@%p17 bra 	$L__BB0_30;
	cvt.u64.u32 	%rd33, %r4;
	add.s64 	%rd34, %rd9, %rd33;
	shl.b64 	%rd35, %rd34, 3;
	add.s64 	%rd36, %rd1, %rd35;
	st.global.u32 	[%rd36+24], %r2;
	st.global.u32 	[%rd36+28], %r3;
$L__BB0_30:
	add.s32 	%r39, %r39, 4;
$L__BB0_31:
	setp.eq.s32 	%p18, %r11, 0;
	@%p18 bra 	$L__BB0_41;
	setp.eq.s32 	%p19, %r11, 1;
	@%p19 bra 	$L__BB0_38;
	cvt.u64.u32 	%rd11, %r39;
	mul.wide.u32 	%rd37, %r39, 8;
	add.s64 	%rd38, %rd2, %rd37;
	add.s64 	%rd12, %rd38, 4;
	ld.global.u32 	%r31, [%rd38+4];
	setp.ne.s32 	%p20, %r3, %r31;
	@%p20 bra 	$L__BB0_35;
	add.s32 	%r32, %r39, %r4;
	mul.wide.u32 	%rd39, %r32, 8;
	add.s64 	%rd40, %rd1, %rd39;
	st.global.u32 	[%rd40], %r2;
	st.global.u32 	[%rd40+4], %r3;
$L__BB0_35:
	ld.global.u32 	%r33, [%rd12+8];
	setp.ne.s32 	%p21, %r3, %r33;
	@%p21 bra 	$L__BB0_37;
	cvt.u64.u32 	%rd41, %r4;
	add.s64 	%rd42, %rd11, %rd41;
	shl.b64 	%rd43, %rd42, 3;
	add.s64 	%rd44, %rd1, %rd43;
	st.global.u32 	[%rd44+8], %r2;
	st.global.u32 	[%rd44+12], %r3;
$L__BB0_37:
	add.s32 	%r39, %r39, 2;
$L__BB0_38:
	and.b32  	%r34, %r16, 1;
	setp.eq.b32 	%p22, %r34, 1;
	not.pred 	%p23, %p22;
	@%p23 bra 	$L__BB0_41;
	mul.wide.u32 	%rd45, %r39, 8;
	add.s64 	%rd46, %rd2, %rd45;
	ld.global.u32 	%r35, [%rd46+4];
	setp.ne.s32 	%p24, %r3, %r35;
	@%p24 bra 	$L__BB0_41;
	add.s32 	%r36, %r39, %r4;
	mul.wide.u32 	%rd47, %r36, 8;
	add.s64 	%rd48, %rd1, %rd47;
	st.global.u32 	[%rd48], %r2;
	st.global.u32 	[%rd48+4], %r3;
$L__BB0_41:
	ret;

}


// ===== COMPILED SASS (sm_100) =====

	.target	sm_100

	.elftype	@"ET_EXEC"


//--------------------- .note.nv.tkinfo           --------------------------
	.section	.note.nv.tkinfo,"",@"SHT_NOTE"
	.sectionflags	@"SHF_NOTE_NV_TKINFO"
	.tkinfo
        /*0018*/ 	.word	0x00000002
        /*0030*/ 	.string	""
        /*0030*/ 	.string	"ptxas"
        /*0030*/ 	.string	"Cuda compilation tools, release 13.0, V13.0.88"
        /*0030*/ 	.string	"Build cuda_13.0.r13.0/compiler.36424714_0"
        /*0030*/ 	.string	"-arch sm_100 -m 64 "



//--------------------- .note.nv.cuinfo           --------------------------
	.section	.note.nv.cuinfo,"",@"SHT_NOTE"
	.sectionflags	@"SHF_NOTE_NV_CUINFO"
        /*0018*/ 	.short	0x0002
        /*001a*/ 	.short	0x0064
        /*001c*/ 	.short	0x0082
	.zero		2


//--------------------- .nv.info                  --------------------------
	.section	.nv.info,"",@"SHT_CUDA_INFO"
	.align	4


	//----- nvinfo : EIATTR_REGCOUNT
	.align		4
        /*0000*/ 	.byte	0x04, 0x2f
        /*0002*/ 	.short	(.L_1 - .L_0)
	.align		4
.L_0:
        /*0004*/ 	.word	index@(_Z10block_joinP5tableiS0_iS0_)
        /*0008*/ 	.word	0x00000014


	//----- nvinfo : EIATTR_FRAME_SIZE
	.align		4
.L_1:
        /*000c*/ 	.byte	0x04, 0x11
        /*000e*/ 	.short	(.L_3 - .L_2)
	.align		4
.L_2:
        /*0010*/ 	.word	index@(_Z10block_joinP5tableiS0_iS0_)
        /*0014*/ 	.word	0x00000000


	//----- nvinfo : EIATTR_MIN_STACK_SIZE
	.align		4
.L_3:
        /*0018*/ 	.byte	0x04, 0x12
        /*001a*/ 	.short	(.L_5 - .L_4)
	.align		4
.L_4:
        /*001c*/ 	.word	index@(_Z10block_joinP5tableiS0_iS0_)
        /*0020*/ 	.word	0x00000000
.L_5:


//--------------------- .nv.compat                --------------------------
	.section	.nv.compat,"",@"SHT_CUDA_COMPAT_INFO"
	.align	4
        /*0000*/ 	.byte	0x02, 0x09, 0x00, 0x00, 0x02, 0x02, 0x01, 0x00, 0x02, 0x05, 0x05, 0x00, 0x03, 0x07, 0x01, 0x01
        /*0010*/ 	.byte	0x02, 0x03, 0x00, 0x00, 0x02, 0x06, 0x01, 0x00, 0x04, 0x0b, 0x08, 0x00, 0x09, 0x00, 0x00, 0x00
        /*0020*/ 	.byte	0x00, 0x00, 0x00, 0x00


//--------------------- .nv.info._Z10block_joinP5tableiS0_iS0_ --------------------------
	.section	.nv.info._Z10block_joinP5tableiS0_iS0_,"",@"SHT_CUDA_INFO"
	.sectionflags	@""
	.align	4


	//----- nvinfo : EIATTR_CUDA_API_VERSION
	.align		4
        /*0000*/ 	.byte	0x04, 0x37
        /*0002*/ 	.short	(.L_7 - .L_6)
.L_6:
        /*0004*/ 	.word	0x00000082


	//----- nvinfo : EIATTR_KPARAM_INFO
	.align		4
.L_7:
        /*0008*/ 	.byte	0x04, 0x17
        /*000a*/ 	.short	(.L_9 - .L_8)
.L_8:
        /*000c*/ 	.word	0x00000000
        /*0010*/ 	.short	0x0004
        /*0012*/ 	.short	0x0020
        /*0014*/ 	.byte	0x00, 0xf5, 0x21, 0x00


	//----- nvinfo : EIATTR_KPARAM_INFO
	.align		4
.L_9:
        /*0018*/ 	.byte	0x04, 0x17
        /*001a*/ 	.short	(.L_11 - .L_10)
.L_10:
        /*001c*/ 	.word	0x00000000
        /*0020*/ 	.short	0x0003
        /*0022*/ 	.short	0x0018
        /*0024*/ 	.byte	0x00, 0xf0, 0x11, 0x00


	//----- nvinfo : EIATTR_KPARAM_INFO
	.align		4
.L_11:
        /*0028*/ 	.byte	0x04, 0x17
        /*002a*/ 	.short	(.L_13 - .L_12)
.L_12:
        /*002c*/ 	.word	0x00000000
        /*0030*/ 	.short	0x0002
        /*0032*/ 	.short	0x0010
        /*0034*/ 	.byte	0x00, 0xf5, 0x21, 0x00


	//----- nvinfo : EIATTR_KPARAM_INFO
	.align		4
.L_13:
        /*0038*/ 	.byte	0x04, 0x17
        /*003a*/ 	.short	(.L_15 - .L_14)
.L_14:
        /*003c*/ 	.word	0x00000000
        /*0040*/ 	.short	0x0001
        /*0042*/ 	.short	0x0008
        /*0044*/ 	.byte	0x00, 0xf0, 0x11, 0x00


	//----- nvinfo : EIATTR_KPARAM_INFO
	.align		4
.L_15:
        /*0048*/ 	.byte	0x04, 0x17
        /*004a*/ 	.short	(.L_17 - .L_16)
.L_16:
        /*004c*/ 	.word	0x00000000
        /*0050*/ 	.short	0x0000
        /*0052*/ 	.short	0x0000
        /*0054*/ 	.byte	0x00, 0xf5, 0x21, 0x00


	//----- nvinfo : EIATTR_SPARSE_MMA_MASK
	.align		4
.L_17:
        /*0058*/ 	.byte	0x03, 0x50
        /*005a*/ 	.short	0x0000


	//----- nvinfo : EIATTR_MAXREG_COUNT
	.align		4
        /*005c*/ 	.byte	0x03, 0x1b
        /*005e*/ 	.short	0x00ff


	//----- nvinfo : EIATTR_MERCURY_ISA_VERSION
	.align		4
        /*0060*/ 	.byte	0x03, 0x5f
        /*0062*/ 	.short	0x0101


	//----- nvinfo : EIATTR_VRC_CTA_INIT_COUNT
	.align		4
        /*0064*/ 	.byte	0x02, 0x4a
	.zero		1
	.zero		1


	//----- nvinfo : EIATTR_EXIT_INSTR_OFFSETS
	.align		4
        /*0068*/ 	.byte	0x04, 0x1c
        /*006a*/ 	.short	(.L_19 - .L_18)


	//   ....[0]....
.L_18:
        /*006c*/ 	.word	0x00000030


	//   ....[1]....
        /*0070*/ 	.word	0x00000450


	//   ....[2]....
        /*0074*/ 	.word	0x00000710


	//   ....[3]....
        /*0078*/ 	.word	0x00000890


	//   ....[4]....
        /*007c*/ 	.word	0x000008e0


	//   ....[5]....
        /*0080*/ 	.word	0x00000940


	//----- nvinfo : EIATTR_CBANK_PARAM_SIZE
	.align		4
.L_19:
        /*0084*/ 	.byte	0x03, 0x19
        /*0086*/ 	.short	0x0028


	//----- nvinfo : EIATTR_PARAM_CBANK
	.align		4
        /*0088*/ 	.byte	0x04, 0x0a
        /*008a*/ 	.short	(.L_21 - .L_20)
	.align		4
.L_20:
        /*008c*/ 	.word	index@(.nv.constant0._Z10block_joinP5tableiS0_iS0_)
        /*0090*/ 	.short	0x0380
        /*0092*/ 	.short	0x0028


	//----- nvinfo : EIATTR_SW_WAR
	.align		4
.L_21:
        /*0094*/ 	.byte	0x04, 0x36
        /*0096*/ 	.short	(.L_23 - .L_22)
.L_22:
        /*0098*/ 	.word	0x00000008
.L_23:


//--------------------- .nv.callgraph             --------------------------
	.section	.nv.callgraph,"",@"SHT_CUDA_CALLGRAPH"
	.align	4
	.sectionentsize	8
	.align		4
        /*0000*/ 	.word	0x00000000
	.align		4
        /*0004*/ 	.word	0xffffffff
	.align		4
        /*0008*/ 	.word	0x00000000
	.align		4
        /*000c*/ 	.word	0xfffffffe
	.align		4
        /*0010*/ 	.word	0x00000000
	.align		4
        /*0014*/ 	.word	0xfffffffd
	.align		4
        /*0018*/ 	.word	0x00000000
	.align		4
        /*001c*/ 	.word	0xfffffffc


//--------------------- .text._Z10block_joinP5tableiS0_iS0_ --------------------------
	.section	.text._Z10block_joinP5tableiS0_iS0_,"ax",@progbits
	.align	128
        .global         _Z10block_joinP5tableiS0_iS0_
        .type           _Z10block_joinP5tableiS0_iS0_,@function
        .size           _Z10block_joinP5tableiS0_iS0_,(.L_x_5 - _Z10block_joinP5tableiS0_iS0_)
        .other          _Z10block_joinP5tableiS0_iS0_,@"STO_CUDA_ENTRY STV_DEFAULT"
_Z10block_joinP5tableiS0_iS0_:
.text._Z10block_joinP5tableiS0_iS0_:
[----:B------:R-:W-:Y:S08]  /*0000*/  LDC R1, c[0x0][0x37c] ;  /* 0x0000df00ff017b82 */ /* 0x000ff00000000800 */
[----:B------:R-:W0:Y:S02]  /*0010*/  LDC R6, c[0x0][0x398] ;  /* 0x0000e600ff067b82 */ /* 0x000e240000000800 */
[----:B0-----:R-:W-:-:S13]  /*0020*/  ISETP.GE.AND P0, PT, R6, 0x1, PT ;  /* 0x000000010600780c */ /* 0x001fda0003f06270 */
[----:B------:R-:W-:Y:S05]  /*0030*/  @!P0 EXIT ;  /* 0x000000000000894d */ /* 0x000fea0003800000 */
[----:B------:R-:W0:Y:S01]  /*0040*/  S2R R8, SR_TID.X ;  /* 0x0000000000087919 */ /* 0x000e220000002100 */
[----:B------:R-:W0:Y:S01]  /*0050*/  LDC.64 R4, c[0x0][0x380] ;  /* 0x0000e000ff047b82 */ /* 0x000e220000000a00 */
[----:B------:R-:W1:Y:S01]  /*0060*/  LDCU.64 UR6, c[0x0][0x358] ;  /* 0x00006b00ff0677ac */ /* 0x000e620008000a00 */
[C---:B------:R-:W-:Y:S02]  /*0070*/  ISETP.GE.U32.AND P1, PT, R6.reuse, 0x8, PT ;  /* 0x000000080600780c */ /* 0x040fe40003f26070 */
[----:B------:R-:W-:Y:S01]  /*0080*/  LOP3.LUT R12, R6, 0x7, RZ, 0xc0, !PT ;  /* 0x00000007060c7812 */ /* 0x000fe200078ec0ff */
[----:B------:R-:W-:-:S03]  /*0090*/  IMAD.MOV.U32 R3, RZ, RZ, RZ ;  /* 0x000000ffff037224 */ /* 0x000fc600078e00ff */
[----:B------:R-:W-:Y:S01]  /*00a0*/  ISETP.NE.AND P0, PT, R12, RZ, PT ;  /* 0x000000ff0c00720c */ /* 0x000fe20003f05270 */
[----:B0-----:R-:W-:-:S05]  /*00b0*/  IMAD.WIDE.U32 R4, R8, 0x8, R4 ;  /* 0x0000000808047825 */ /* 0x001fca00078e0004 */
[----:B-1----:R0:W5:Y:S04]  /*00c0*/  LDG.E R0, desc[UR6][R4.64] ;  /* 0x0000000604007981 */ /* 0x002168000c1e1900 */
[----:B------:R0:W5:Y:S01]  /*00d0*/  LDG.E R2, desc[UR6][R4.64+0x4] ;  /* 0x0000040604027981 */ /* 0x000162000c1e1900 */
[----:B------:R-:W-:Y:S05]  /*00e0*/  @!P1 BRA `(.L_x_0) ;  /* 0x0000000000d89947 */ /* 0x000fea0003800000 */
[----:B0-----:R-:W0:Y:S01]  /*00f0*/  LDC.64 R4, c[0x0][0x3a0] ;  /* 0x0000e800ff047b82 */ /* 0x001e220000000a00 */
[----:B------:R-:W1:Y:S01]  /*0100*/  LDCU.64 UR4, c[0x0][0x390] ;  /* 0x00007200ff0477ac */ /* 0x000e620008000a00 */
[----:B------:R-:W-:-:S05]  /*0110*/  LOP3.LUT R3, R6, 0x7ffffff8, RZ, 0xc0, !PT ;  /* 0x7ffffff806037812 */ /* 0x000fca00078ec0ff */
[----:B------:R-:W-:Y:S01]  /*0120*/  IMAD.MOV R9, RZ, RZ, -R3 ;  /* 0x000000ffff097224 */ /* 0x000fe200078e0a03 */
[----:B-1----:R-:W-:-:S04]  /*0130*/  UIADD3 UR4, UP0, UPT, UR4, 0x24, URZ ;  /* 0x0000002404047890 */ /* 0x002fc8000ff1e0ff */
[----:B------:R-:W-:Y:S01]  /*0140*/  UIADD3.X UR5, UPT, UPT, URZ, UR5, URZ, UP0, !UPT ;  /* 0x00000005ff057290 */ /* 0x000fe200087fe4ff */
[----:B0-----:R-:W-:-:S04]  /*0150*/  IMAD.WIDE.U32 R4, R8, 0x50, R4 ;  /* 0x0000005008047825 */ /* 0x001fc800078e0004 */
[----:B------:R-:W-:Y:S01]  /*0160*/  IMAD.U32 R13, RZ, RZ, UR4 ;  /* 0x00000004ff0d7e24 */ /* 0x000fe2000f8e00ff */
[----:B------:R-:W-:Y:S01]  /*0170*/  IADD3 R10, P1, PT, R4, 0x20, RZ ;  /* 0x00000020040a7810 */ /* 0x000fe20007f3e0ff */
[----:B------:R-:W-:-:S04]  /*0180*/  IMAD.U32 R14, RZ, RZ, UR5 ;  /* 0x00000005ff0e7e24 */ /* 0x000fc8000f8e00ff */
[----:B------:R-:W-:-:S08]  /*0190*/  IMAD.X R11, RZ, RZ, R5, P1 ;  /* 0x000000ffff0b7224 */ /* 0x000fd000008e0605 */
.L_x_1:
[----:B------:R-:W-:Y:S02]  /*01a0*/  IMAD.MOV.U32 R4, RZ, RZ, R13 ;  /* 0x000000ffff047224 */ /* 0x000fe400078e000d */
[----:B------:R-:W-:-:S05]  /*01b0*/  IMAD.MOV.U32 R5, RZ, RZ, R14 ;  /* 0x000000ffff057224 */ /* 0x000fca00078e000e */
[----:B-1----:R-:W2:Y:S01]  /*01c0*/  LDG.E R7, desc[UR6][R4.64+-0x20] ;  /* 0xffffe00604077981 */ /* 0x002ea2000c1e1900 */
[----:B------:R-:W-:Y:S01]  /*01d0*/  IMAD.MOV.U32 R6, RZ, RZ, R10 ;  /* 0x000000ffff067224 */ /* 0x000fe200078e000a */
[----:B--2--5:R-:W-:Y:S01]  /*01e0*/  ISETP.NE.AND P1, PT, R2, R7, PT ;  /* 0x000000070200720c */ /* 0x024fe20003f25270 */
[----:B------:R-:W-:-:S12]  /*01f0*/  IMAD.MOV.U32 R7, RZ, RZ, R11 ;  /* 0x000000ffff077224 */ /* 0x000fd800078e000b */
[----:B------:R1:W-:Y:S04]  /*0200*/  @!P1 STG.E desc[UR6][R6.64+-0x20], R0 ;  /* 0xffffe00006009986 */ /* 0x0003e8000c101906 */
[----:B------:R1:W-:Y:S04]  /*0210*/  @!P1 STG.E desc[UR6][R6.64+-0x1c], R2 ;  /* 0xffffe40206009986 */ /* 0x0003e8000c101906 */
[----:B------:R-:W2:Y:S02]  /*0220*/  LDG.E R11, desc[UR6][R4.64+-0x18] ;  /* 0xffffe806040b7981 */ /* 0x000ea4000c1e1900 */
[----:B--2---:R-:W-:-:S13]  /*0230*/  ISETP.NE.AND P1, PT, R2, R11, PT ;  /* 0x0000000b0200720c */ /* 0x004fda0003f25270 */
        /* <DEDUP_REMOVED lines=22> */
[----:B------:R-:W2:Y:S01]  /*03a0*/  LDG.E R11, desc[UR6][R4.64+0x18] ;  /* 0x00001806040b7981 */ /* 0x000ea2000c1e1900 */
[----:B------:R-:W-:Y:S01]  /*03b0*/  VIADD R9, R9, 0x8 ;  /* 0x0000000809097836 */ /* 0x000fe20000000000 */
[----:B------:R-:W-:-:S04]  /*03c0*/  IADD3 R10, P2, PT, R6, 0x40, RZ ;  /* 0x00000040060a7810 */ /* 0x000fc80007f5e0ff */
[----:B------:R-:W-:Y:S02]  /*03d0*/  ISETP.NE.AND P3, PT, R9, RZ, PT ;  /* 0x000000ff0900720c */ /* 0x000fe40003f65270 */
[----:B--2---:R-:W-:Y:S01]  /*03e0*/  ISETP.NE.AND P1, PT, R2, R11, PT ;  /* 0x0000000b0200720c */ /* 0x004fe20003f25270 */
[----:B------:R-:W-:-:S12]  /*03f0*/  IMAD.X R11, RZ, RZ, R7, P2 ;  /* 0x000000ffff0b7224 */ /* 0x000fd800010e0607 */
[----:B------:R1:W-:Y:S04]  /*0400*/  @!P1 STG.E desc[UR6][R6.64+0x18], R0 ;  /* 0x0000180006009986 */ /* 0x0003e8000c101906 */
[----:B------:R1:W-:Y:S01]  /*0410*/  @!P1 STG.E desc[UR6][R6.64+0x1c], R2 ;  /* 0x00001c0206009986 */ /* 0x0003e2000c101906 */
[----:B------:R-:W-:-:S05]  /*0420*/  IADD3 R13, P1, PT, R4, 0x40, RZ ;  /* 0x00000040040d7810 */ /* 0x000fca0007f3e0ff */
[----:B------:R-:W-:Y:S01]  /*0430*/  IMAD.X R14, RZ, RZ, R5, P1 ;  /* 0x000000ffff0e7224 */ /* 0x000fe200008e0605 */
[----:B------:R-:W-:Y:S07]  /*0440*/  @P3 BRA `(.L_x_1) ;  /* 0xfffffffc00543947 */ /* 0x000fee000383ffff */
.L_x_0:
[----:B------:R-:W-:Y:S05]  /*0450*/  @!P0 EXIT ;  /* 0x000000000000894d */ /* 0x000fea0003800000 */
[----:B0-----:R-:W0:Y:S01]  /*0460*/  LDC R5, c[0x0][0x398] ;  /* 0x0000e600ff057b82 */ /* 0x001e220000000800 */
[----:B------:R-:W-:Y:S01]  /*0470*/  ISETP.GE.U32.AND P1, PT, R12, 0x4, PT ;  /* 0x000000040c00780c */ /* 0x000fe20003f26070 */
[----:B------:R-:W-:Y:S01]  /*0480*/  IMAD R4, R8, 0xa, RZ ;  /* 0x0000000a08047824 */ /* 0x000fe200078e02ff */
[----:B0-----:R-:W-:-:S04]  /*0490*/  LOP3.LUT R14, R5, 0x3, RZ, 0xc0, !PT ;  /* 0x00000003050e7812 */ /* 0x001fc800078ec0ff */
[----:B------:R-:W-:-:S07]  /*04a0*/  ISETP.NE.AND P0, PT, R14, RZ, PT ;  /* 0x000000ff0e00720c */ /* 0x000fce0003f05270 */
[----:B------:R-:W-:Y:S06]  /*04b0*/  @!P1 BRA `(.L_x_2) ;  /* 0x0000000000949947 */ /* 0x000fec0003800000 */
[----:B-1----:R-:W0:Y:S02]  /*04c0*/  LDC.64 R6, c[0x0][0x390] ;  /* 0x0000e400ff067b82 */ /* 0x002e240000000a00 */
[----:B0-----:R-:W-:-:S05]  /*04d0*/  IMAD.WIDE.U32 R6, R3, 0x8, R6 ;  /* 0x0000000803067825 */ /* 0x001fca00078e0006 */
[----:B------:R-:W2:Y:S02]  /*04e0*/  LDG.E R9, desc[UR6][R6.64+0x4] ;  /* 0x0000040606097981 */ /* 0x000ea4000c1e1900 */
[----:B--2--5:R-:W-:-:S13]  /*04f0*/  ISETP.NE.AND P1, PT, R2, R9, PT ;  /* 0x000000090200720c */ /* 0x024fda0003f25270 */
[----:B------:R-:W0:Y:S01]  /*0500*/  @!P1 LDC.64 R8, c[0x0][0x3a0] ;  /* 0x0000e800ff089b82 */ /* 0x000e220000000a00 */
[----:B------:R-:W-:-:S04]  /*0510*/  @!P1 IMAD.IADD R11, R4, 0x1, R3 ;  /* 0x00000001040b9824 */ /* 0x000fc800078e0203 */
[----:B0-----:R-:W-:-:S05]  /*0520*/  @!P1 IMAD.WIDE.U32 R8, R11, 0x8, R8 ;  /* 0x000000080b089825 */ /* 0x001fca00078e0008 */
[----:B------:R-:W-:Y:S04]  /*0530*/  @!P1 STG.E desc[UR6][R8.64], R0 ;  /* 0x0000000008009986 */ /* 0x000fe8000c101906 */
[----:B------:R0:W-:Y:S04]  /*0540*/  @!P1 STG.E desc[UR6][R8.64+0x4], R2 ;  /* 0x0000040208009986 */ /* 0x0001e8000c101906 */
[----:B------:R-:W2:Y:S02]  /*0550*/  LDG.E R11, desc[UR6][R6.64+0xc] ;  /* 0x00000c06060b7981 */ /* 0x000ea4000c1e1900 */
[----:B--2---:R-:W-:-:S13]  /*0560*/  ISETP.NE.AND P1, PT, R2, R11, PT ;  /* 0x0000000b0200720c */ /* 0x004fda0003f25270 */
[----:B------:R-:W1:Y:S01]  /*0570*/  @!P1 LDC.64 R16, c[0x0][0x3a0] ;  /* 0x0000e800ff109b82 */ /* 0x000e620000000a00 */
[----:B------:R-:W-:-:S05]  /*0580*/  @!P1 IADD3 R11, P2, PT, R4, R3, RZ ;  /* 0x00000003040b9210 */ /* 0x000fca0007f5e0ff */
[----:B------:R-:W-:Y:S01]  /*0590*/  @!P1 IMAD.X R12, RZ, RZ, RZ, P2 ;  /* 0x000000ffff0c9224 */ /* 0x000fe200010e06ff */
[----:B-1----:R-:W-:-:S04]  /*05a0*/  @!P1 LEA R10, P2, R11, R16, 0x3 ;  /* 0x000000100b0a9211 */ /* 0x002fc800078418ff */
[----:B------:R-:W-:-:S05]  /*05b0*/  @!P1 LEA.HI.X R11, R11, R17, R12, 0x3, P2 ;  /* 0x000000110b0b9211 */ /* 0x000fca00010f1c0c */
[----:B------:R-:W-:Y:S04]  /*05c0*/  @!P1 STG.E desc[UR6][R10.64+0x8], R0 ;  /* 0x000008000a009986 */ /* 0x000fe8000c101906 */
[----:B------:R1:W-:Y:S04]  /*05d0*/  @!P1 STG.E desc[UR6][R10.64+0xc], R2 ;  /* 0x00000c020a009986 */ /* 0x0003e8000c101906 */
[----:B------:R-:W2:Y:S02]  /*05e0*/  LDG.E R13, desc[UR6][R6.64+0x14] ;  /* 0x00001406060d7981 */ /* 0x000ea4000c1e1900 */
[----:B--2---:R-:W-:-:S13]  /*05f0*/  ISETP.NE.AND P1, PT, R2, R13, PT ;  /* 0x0000000d0200720c */ /* 0x004fda0003f25270 */
[----:B------:R-:W2:Y:S01]  /*0600*/  @!P1 LDC.64 R16, c[0x0][0x3a0] ;  /* 0x0000e800ff109b82 */ /* 0x000ea20000000a00 */
[----:B0-----:R-:W-:-:S05]  /*0610*/  @!P1 IADD3 R9, P2, PT, R4, R3, RZ ;  /* 0x0000000304099210 */ /* 0x001fca0007f5e0ff */
[----:B------:R-:W-:Y:S01]  /*0620*/  @!P1 IMAD.X R12, RZ, RZ, RZ, P2 ;  /* 0x000000ffff0c9224 */ /* 0x000fe200010e06ff */
[----:B--2---:R-:W-:-:S04]  /*0630*/  @!P1 LEA R8, P2, R9, R16, 0x3 ;  /* 0x0000001009089211 */ /* 0x004fc800078418ff */
[----:B------:R-:W-:-:S05]  /*0640*/  @!P1 LEA.HI.X R9, R9, R17, R12, 0x3, P2 ;  /* 0x0000001109099211 */ /* 0x000fca00010f1c0c */
[----:B------:R0:W-:Y:S04]  /*0650*/  @!P1 STG.E desc[UR6][R8.64+0x10], R0 ;  /* 0x0000100008009986 */ /* 0x0001e8000c101906 */
[----:B------:R0:W-:Y:S04]  /*0660*/  @!P1 STG.E desc[UR6][R8.64+0x14], R2 ;  /* 0x0000140208009986 */ /* 0x0001e8000c101906 */
[----:B------:R-:W2:Y:S02]  /*0670*/  LDG.E R13, desc[UR6][R6.64+0x1c] ;  /* 0x00001c06060d7981 */ /* 0x000ea4000c1e1900 */
[----:B--2---:R-:W-:-:S13]  /*0680*/  ISETP.NE.AND P1, PT, R2, R13, PT ;  /* 0x0000000d0200720c */ /* 0x004fda0003f25270 */
[----:B------:R-:W2:Y:S01]  /*0690*/  @!P1 LDC.64 R16, c[0x0][0x3a0] ;  /* 0x0000e800ff109b82 */ /* 0x000ea20000000a00 */
[----:B-1----:R-:W-:Y:S01]  /*06a0*/  @!P1 IADD3 R11, P2, PT, R4, R3, RZ ;  /* 0x00000003040b9210 */ /* 0x002fe20007f5e0ff */
[----:B------:R-:W-:-:S04]  /*06b0*/  VIADD R3, R3, 0x4 ;  /* 0x0000000403037836 */ /* 0x000fc80000000000 */
[----:B------:R-:W-:Y:S01]  /*06c0*/  @!P1 IMAD.X R12, RZ, RZ, RZ, P2 ;  /* 0x000000ffff0c9224 */ /* 0x000fe200010e06ff */
[----:B--2---:R-:W-:-:S04]  /*06d0*/  @!P1 LEA R10, P2, R11, R16, 0x3 ;  /* 0x000000100b0a9211 */ /* 0x004fc800078418ff */
[----:B------:R-:W-:-:S05]  /*06e0*/  @!P1 LEA.HI.X R11, R11, R17, R12, 0x3, P2 ;  /* 0x000000110b0b9211 */ /* 0x000fca00010f1c0c */
[----:B------:R0:W-:Y:S04]  /*06f0*/  @!P1 STG.E desc[UR6][R10.64+0x18], R0 ;  /* 0x000018000a009986 */ /* 0x0001e8000c101906 */
[----:B------:R0:W-:Y:S02]  /*0700*/  @!P1 STG.E desc[UR6][R10.64+0x1c], R2 ;  /* 0x00001c020a009986 */ /* 0x0001e4000c101906 */
.L_x_2:
[----:B------:R-:W-:Y:S05]  /*0710*/  @!P0 EXIT ;  /* 0x000000000000894d */ /* 0x000fea0003800000 */
[----:B------:R-:W-:Y:S02]  /*0720*/  ISETP.NE.AND P1, PT, R14, 0x1, PT ;  /* 0x000000010e00780c */ /* 0x000fe40003f25270 */
[----:B------:R-:W-:-:S04]  /*0730*/  LOP3.LUT R5, R5, 0x1, RZ, 0xc0, !PT ;  /* 0x0000000105057812 */ /* 0x000fc800078ec0ff */
[----:B------:R-:W-:-:S07]  /*0740*/  ISETP.NE.U32.AND P0, PT, R5, 0x1, PT ;  /* 0x000000010500780c */ /* 0x000fce0003f05070 */
        /* <DEDUP_REMOVED lines=8> */
[----:B------:R2:W-:Y:S04]  /*07d0*/  @!P1 STG.E desc[UR6][R10.64], R0 ;  /* 0x000000000a009986 */ /* 0x0005e8000c101906 */
[----:B------:R2:W-:Y:S04]  /*07e0*/  @!P1 STG.E desc[UR6][R10.64+0x4], R2 ;  /* 0x000004020a009986 */ /* 0x0005e8000c101906 */
[----:B------:R-:W3:Y:S02]  /*07f0*/  LDG.E R5, desc[UR6][R8.64+0xc] ;  /* 0x00000c0608057981 */ /* 0x000ee4000c1e1900 */
[----:B---3--:R-:W-:-:S13]  /*0800*/  ISETP.NE.AND P1, PT, R2, R5, PT ;  /* 0x000000050200720c */ /* 0x008fda0003f25270 */
[----:B------:R-:W0:Y:S01]  /*0810*/  @!P1 LDC.64 R6, c[0x0][0x3a0] ;  /* 0x0000e800ff069b82 */ /* 0x000e220000000a00 */
[----:B------:R-:W-:Y:S01]  /*0820*/  @!P1 IADD3 R5, P2, PT, R4, R3, RZ ;  /* 0x0000000304059210 */ /* 0x000fe20007f5e0ff */
[----:B------:R-:W-:-:S04]  /*0830*/  VIADD R3, R3, 0x2 ;  /* 0x0000000203037836 */ /* 0x000fc80000000000 */
[----:B------:R-:W-:Y:S01]  /*0840*/  @!P1 IMAD.X R12, RZ, RZ, RZ, P2 ;  /* 0x000000ffff0c9224 */ /* 0x000fe200010e06ff */
[----:B0-----:R-:W-:-:S04]  /*0850*/  @!P1 LEA R6, P2, R5, R6, 0x3 ;  /* 0x0000000605069211 */ /* 0x001fc800078418ff */
[----:B------:R-:W-:-:S05]  /*0860*/  @!P1 LEA.HI.X R7, R5, R7, R12, 0x3, P2 ;  /* 0x0000000705079211 */ /* 0x000fca00010f1c0c */
[----:B------:R2:W-:Y:S04]  /*0870*/  @!P1 STG.E desc[UR6][R6.64+0x8], R0 ;  /* 0x0000080006009986 */ /* 0x0005e8000c101906 */
[----:B------:R2:W-:Y:S02]  /*0880*/  @!P1 STG.E desc[UR6][R6.64+0xc], R2 ;  /* 0x00000c0206009986 */ /* 0x0005e4000c101906 */
.L_x_3:
[----:B------:R-:W-:Y:S05]  /*0890*/  @P0 EXIT ;  /* 0x000000000000094d */ /* 0x000fea0003800000 */
[----:B-12---:R-:W1:Y:S02]  /*08a0*/  LDC.64 R6, c[0x0][0x390] ;  /* 0x0000e400ff067b82 */ /* 0x006e640000000a00 */
[----:B-1----:R-:W-:-:S06]  /*08b0*/  IMAD.WIDE.U32 R6, R3, 0x8, R6 ;  /* 0x0000000803067825 */ /* 0x002fcc00078e0006 */
[----:B------:R-:W2:Y:S02]  /*08c0*/  LDG.E R7, desc[UR6][R6.64+0x4] ;  /* 0x0000040606077981 */ /* 0x000ea4000c1e1900 */
[----:B--2--5:R-:W-:-:S13]  /*08d0*/  ISETP.NE.AND P0, PT, R2, R7, PT ;  /* 0x000000070200720c */ /* 0x024fda0003f05270 */
[----:B------:R-:W-:Y:S05]  /*08e0*/  @P0 EXIT ;  /* 0x000000000000094d */ /* 0x000fea0003800000 */
[----:B------:R-:W1:Y:S01]  /*08f0*/  LDC.64 R6, c[0x0][0x3a0] ;  /* 0x0000e800ff067b82 */ /* 0x000e620000000a00 */
[----:B------:R-:W-:-:S04]  /*0900*/  IMAD.IADD R5, R4, 0x1, R3 ;  /* 0x0000000104057824 */ /* 0x000fc800078e0203 */
[----:B-1----:R-:W-:-:S05]  /*0910*/  IMAD.WIDE.U32 R4, R5, 0x8, R6 ;  /* 0x0000000805047825 */ /* 0x002fca00078e0006 */
[----:B------:R-:W-:Y:S04]  /*0920*/  STG.E desc[UR6][R4.64], R0 ;  /* 0x0000000004007986 */ /* 0x000fe8000c101906 */
[----:B------:R-:W-:Y:S01]  /*0930*/  STG.E desc[UR6][R4.64+0x4], R2 ;  /* 0x0000040204007986 */ /* 0x000fe2000c101906 */
[----:B------:R-:W-:Y:S05]  /*0940*/  EXIT ;  /* 0x000000000000794d */ /* 0x000fea0003800000 */
.L_x_4:
[----:B------:R-:W-:-:S00]  /*0950*/  BRA `(.L_x_4) ;  /* 0xfffffffc00fc7947 */ /* 0x000fc0000383ffff */
[----:B------:R-:W-:-:S00]  /*0960*/  NOP ;  /* 0x0000000000007918 */ /* 0x000fc00000000000 */
        /* <DEDUP_REMOVED lines=9> */
.L_x_5:


//--------------------- .nv.shared.reserved.0     --------------------------
	.section	.nv.shared.reserved.0,"aw",@nobits
	.weak		__nv_reservedSMEM_offset_0_alias
	.size		__nv_reservedSMEM_offset_0_alias, 0, 64
	.other		__nv_reservedSMEM_offset_0_alias,@"STO_CUDA_RESERVED_SHARED STV_DEFAULT"
__nv_reservedSMEM_offset_0_alias:
	.zero		0
	.zero		64


//--------------------- .nv.constant0._Z10block_joinP5tableiS0_iS0_ --------------------------
	.section	.nv.constant0._Z10block_joinP5tableiS0_iS0_,"a",@progbits
	.sectionflags	@""
	.align	4
.nv.constant0._Z10block_joinP5tableiS0_iS0_:
	.zero		936


//--------------------- SYMBOLS --------------------------

	.type		.nv.reservedSmem.offset0,@object
	.size		.nv.reservedSmem.offset0,0x4
